//
// Generated by NVIDIA NVVM Compiler
//
// Compiler Build ID: CL-36424714
// Cuda compilation tools, release 13.0, V13.0.88
// Based on NVVM 20.0.0
//

.version 9.0
.target sm_100
.address_size 64

	// .globl	_Z15adm_mult_matrixPiS_S_

.visible .entry _Z15adm_mult_matrixPiS_S_(
	.param .u64 .ptr .align 1 _Z15adm_mult_matrixPiS_S__param_0,
	.param .u64 .ptr .align 1 _Z15adm_mult_matrixPiS_S__param_1,
	.param .u64 .ptr .align 1 _Z15adm_mult_matrixPiS_S__param_2
)
{
	.reg .b32 	%r<15>;
	.reg .b64 	%rd<11>;

	ld.param.u64 	%rd1, [_Z15adm_mult_matrixPiS_S__param_0];
	ld.param.u64 	%rd2, [_Z15adm_mult_matrixPiS_S__param_1];
	ld.param.u64 	%rd3, [_Z15adm_mult_matrixPiS_S__param_2];
	cvta.to.global.u64 	%rd4, %rd3;
	cvta.to.global.u64 	%rd5, %rd2;
	cvta.to.global.u64 	%rd6, %rd1;
	mov.u32 	%r1, %ctaid.x;
	mov.u32 	%r2, %ntid.x;
	mov.u32 	%r3, %tid.x;
	mad.lo.s32 	%r4, %r1, %r2, %r3;
	mov.u32 	%r5, %ctaid.y;
	mov.u32 	%r6, %ntid.y;
	mov.u32 	%r7, %tid.y;
	mad.lo.s32 	%r8, %r5, %r6, %r7;
	shl.b32 	%r9, %r4, 7;
	add.s32 	%r10, %r9, %r8;
	mul.wide.s32 	%rd7, %r10, 4;
	add.s64 	%rd8, %rd6, %rd7;
	ld.global.u32 	%r11, [%rd8];
	add.s64 	%rd9, %rd5, %rd7;
	ld.global.u32 	%r12, [%rd9];
	add.s64 	%rd10, %rd4, %rd7;
	ld.global.u32 	%r13, [%rd10];
	mad.lo.s32 	%r14, %r12, %r11, %r13;
	st.global.u32 	[%rd10], %r14;
	ret;

}


// ===== COMPILED SASS (sm_100) =====

	.target	sm_100

	.elftype	@"ET_EXEC"


//--------------------- .note.nv.tkinfo           --------------------------
	.section	.note.nv.tkinfo,"",@"SHT_NOTE"
	.sectionflags	@"SHF_NOTE_NV_TKINFO"
	.tkinfo
        /*0018*/ 	.word	0x00000002
        /*0030*/ 	.string	""
        /*0030*/ 	.string	"ptxas"
        /*0030*/ 	.string	"Cuda compilation tools, release 13.0, V13.0.88"
        /*0030*/ 	.string	"Build cuda_13.0.r13.0/compiler.36424714_0"
        /*0030*/ 	.string	"-arch sm_100 -m 64 "



//--------------------- .note.nv.cuinfo           --------------------------
	.section	.note.nv.cuinfo,"",@"SHT_NOTE"
	.sectionflags	@"SHF_NOTE_NV_CUINFO"
        /*0018*/ 	.short	0x0002
        /*001a*/ 	.short	0x0064
        /*001c*/ 	.short	0x0082
	.zero		2


//--------------------- .nv.info                  --------------------------
	.section	.nv.info,"",@"SHT_CUDA_INFO"
	.align	4


	//----- nvinfo : EIATTR_REGCOUNT
	.align		4
        /*0000*/ 	.byte	0x04, 0x2f
        /*0002*/ 	.short	(.L_1 - .L_0)
	.align		4
.L_0:
        /*0004*/ 	.word	index@(_Z15adm_mult_matrixPiS_S_)
        /*0008*/ 	.word	0x0000000e


	//----- nvinfo : EIATTR_FRAME_SIZE
	.align		4
.L_1:
        /*000c*/ 	.byte	0x04, 0x11
        /*000e*/ 	.short	(.L_3 - .L_2)
	.align		4
.L_2:
        /*0010*/ 	.word	index@(_Z15adm_mult_matrixPiS_S_)
        /*0014*/ 	.word	0x00000000


	//----- nvinfo : EIATTR_MIN_STACK_SIZE
	.align		4
.L_3:
        /*0018*/ 	.byte	0x04, 0x12
        /*001a*/ 	.short	(.L_5 - .L_4)
	.align		4
.L_4:
        /*001c*/ 	.word	index@(_Z15adm_mult_matrixPiS_S_)
        /*0020*/ 	.word	0x00000000
.L_5:


//--------------------- .nv.compat                --------------------------
	.section	.nv.compat,"",@"SHT_CUDA_COMPAT_INFO"
	.align	4
        /*0000*/ 	.byte	0x02, 0x09, 0x00, 0x00, 0x02, 0x02, 0x01, 0x00, 0x02, 0x05, 0x05, 0x00, 0x03, 0x07, 0x01, 0x01
        /*0010*/ 	.byte	0x02, 0x03, 0x00, 0x00, 0x02, 0x06, 0x01, 0x00, 0x04, 0x0b, 0x08, 0x00, 0x09, 0x00, 0x00, 0x00
        /*0020*/ 	.byte	0x00, 0x00, 0x00, 0x00


//--------------------- .nv.info._Z15adm_mult_matrixPiS_S_ --------------------------
	.section	.nv.info._Z15adm_mult_matrixPiS_S_,"",@"SHT_CUDA_INFO"
	.sectionflags	@""
	.align	4


	//----- nvinfo : EIATTR_CUDA_API_VERSION
	.align		4
        /*0000*/ 	.byte	0x04, 0x37
        /*0002*/ 	.short	(.L_7 - .L_6)
.L_6:
        /*0004*/ 	.word	0x00000082


	//----- nvinfo : EIATTR_KPARAM_INFO
	.align		4
.L_7:
        /*0008*/ 	.byte	0x04, 0x17
        /*000a*/ 	.short	(.L_9 - .L_8)
.L_8:
        /*000c*/ 	.word	0x00000000
        /*0010*/ 	.short	0x0002
        /*0012*/ 	.short	0x0010
        /*0014*/ 	.byte	0x00, 0xf5, 0x21, 0x00


	//----- nvinfo : EIATTR_KPARAM_INFO
	.align		4
.L_9:
        /*0018*/ 	.byte	0x04, 0x17
        /*001a*/ 	.short	(.L_11 - .L_10)
.L_10:
        /*001c*/ 	.word	0x00000000
        /*0020*/ 	.short	0x0001
        /*0022*/ 	.short	0x0008
        /*0024*/ 	.byte	0x00, 0xf5, 0x21, 0x00


	//----- nvinfo : EIATTR_KPARAM_INFO
	.align		4
.L_11:
        /*0028*/ 	.byte	0x04, 0x17
        /*002a*/ 	.short	(.L_13 - .L_12)
.L_12:
        /*002c*/ 	.word	0x00000000
        /*0030*/ 	.short	0x0000
        /*0032*/ 	.short	0x0000
        /*0034*/ 	.byte	0x00, 0xf5, 0x21, 0x00


	//----- nvinfo : EIATTR_SPARSE_MMA_MASK
	.align		4
.L_13:
        /*0038*/ 	.byte	0x03, 0x50
        /*003a*/ 	.short	0x0000


	//----- nvinfo : EIATTR_MAXREG_COUNT
	.align		4
        /*003c*/ 	.byte	0x03, 0x1b
        /*003e*/ 	.short	0x00ff


	//----- nvinfo : EIATTR_MERCURY_ISA_VERSION
	.align		4
        /*0040*/ 	.byte	0x03, 0x5f
        /*0042*/ 	.short	0x0101


	//----- nvinfo : EIATTR_VRC_CTA_INIT_COUNT
	.align		4
        /*0044*/ 	.byte	0x02, 0x4a
	.zero		1
	.zero		1


	//----- nvinfo : EIATTR_EXIT_INSTR_OFFSETS
	.align		4
        /*0048*/ 	.byte	0x04, 0x1c
        /*004a*/ 	.short	(.L_15 - .L_14)


	//   ....[0]....
.L_14:
        /*004c*/ 	.word	0x00000160


	//----- nvinfo : EIATTR_CBANK_PARAM_SIZE
	.align		4
.L_15:
        /*0050*/ 	.byte	0x03, 0x19
        /*0052*/ 	.short	0x0018


	//----- nvinfo : EIATTR_PARAM_CBANK
	.align		4
        /*0054*/ 	.byte	0x04, 0x0a
        /*0056*/ 	.short	(.L_17 - .L_16)
	.align		4
.L_16:
        /*0058*/ 	.word	index@(.nv.constant0._Z15adm_mult_matrixPiS_S_)
        /*005c*/ 	.short	0x0380
        /*005e*/ 	.short	0x0018


	//----- nvinfo : EIATTR_SW_WAR
	.align		4
.L_17:
        /*0060*/ 	.byte	0x04, 0x36
        /*0062*/ 	.short	(.L_19 - .L_18)
.L_18:
        /*0064*/ 	.word	0x00000008
.L_19:


//--------------------- .nv.callgraph             --------------------------
	.section	.nv.callgraph,"",@"SHT_CUDA_CALLGRAPH"
	.align	4
	.sectionentsize	8
	.align		4
        /*0000*/ 	.word	0x00000000
	.align		4
        /*0004*/ 	.word	0xffffffff
	.align		4
        /*0008*/ 	.word	0x00000000
	.align		4
        /*000c*/ 	.word	0xfffffffe
	.align		4
        /*0010*/ 	.word	0x00000000
	.align		4
        /*0014*/ 	.word	0xfffffffd
	.align		4
        /*0018*/ 	.word	0x00000000
	.align		4
        /*001c*/ 	.word	0xfffffffc


//--------------------- .text._Z15adm_mult_matrixPiS_S_ --------------------------
	.section	.text._Z15adm_mult_matrixPiS_S_,"ax",@progbits
	.align	128
        .global         _Z15adm_mult_matrixPiS_S_
        .type           _Z15adm_mult_matrixPiS_S_,@function
        .size           _Z15adm_mult_matrixPiS_S_,(.L_x_1 - _Z15adm_mult_matrixPiS_S_)
        .other          _Z15adm_mult_matrixPiS_S_,@"STO_CUDA_ENTRY STV_DEFAULT"
_Z15adm_mult_matrixPiS_S_:
.text._Z15adm_mult_matrixPiS_S_:
[----:B------:R-:W-:Y:S01]  /*0000*/  LDC R1, c[0x0][0x37c] ;  /* 0x0000df00ff017b82 */ /* 0x000fe20000000800 */
[----:B------:R-:W0:Y:S07]  /*0010*/  S2R R9, SR_TID.X ;  /* 0x0000000000097919 */ /* 0x000e2e0000002100 */
[----:B------:R-:W0:Y:S01]  /*0020*/  S2UR UR6, SR_CTAID.X ;  /* 0x00000000000679c3 */ /* 0x000e220000002500 */
[----:B------:R-:W1:Y:S01]  /*0030*/  LDCU.64 UR4, c[0x0][0x358] ;  /* 0x00006b00ff0477ac */ /* 0x000e620008000a00 */
[----:B------:R-:W2:Y:S06]  /*0040*/  S2R R11, SR_TID.Y ;  /* 0x00000000000b7919 */ /* 0x000eac0000002200 */
[----:B------:R-:W0:Y:S08]  /*0050*/  LDC R0, c[0x0][0x360] ;  /* 0x0000d800ff007b82 */ /* 0x000e300000000800 */
[----:B------:R-:W2:Y:S08]  /*0060*/  S2UR UR7, SR_CTAID.Y ;  /* 0x00000000000779c3 */ /* 0x000eb00000002600 */
[----:B------:R-:W2:Y:S08]  /*0070*/  LDC R8, c[0x0][0x364] ;  /* 0x0000d900ff087b82 */ /* 0x000eb00000000800 */
[----:B------:R-:W3:Y:S01]  /*0080*/  LDC.64 R2, c[0x0][0x380] ;  /* 0x0000e000ff027b82 */ /* 0x000ee20000000a00 */
[----:B0-----:R-:W-:-:S07]  /*0090*/  IMAD R0, R0, UR6, R9 ;  /* 0x0000000600007c24 */ /* 0x001fce000f8e0209 */
[----:B------:R-:W0:Y:S08]  /*00a0*/  LDC.64 R4, c[0x0][0x388] ;  /* 0x0000e200ff047b82 */ /* 0x000e300000000a00 */
[----:B------:R-:W4:Y:S01]  /*00b0*/  LDC.64 R6, c[0x0][0x390] ;  /* 0x0000e400ff067b82 */ /* 0x000f220000000a00 */
[----:B--2---:R-:W-:-:S05]  /*00c0*/  IMAD R9, R8, UR7, R11 ;  /* 0x0000000708097c24 */ /* 0x004fca000f8e020b */
[----:B------:R-:W-:-:S05]  /*00d0*/  LEA R9, R0, R9, 0x7 ;  /* 0x0000000900097211 */ /* 0x000fca00078e38ff */
[----:B---3--:R-:W-:-:S04]  /*00e0*/  IMAD.WIDE R2, R9, 0x4, R2 ;  /* 0x0000000409027825 */ /* 0x008fc800078e0202 */
[C---:B0-----:R-:W-:Y:S02]  /*00f0*/  IMAD.WIDE R4, R9.reuse, 0x4, R4 ;  /* 0x0000000409047825 */ /* 0x041fe400078e0204 */
[----:B-1----:R-:W2:Y:S04]  /*0100*/  LDG.E R2, desc[UR4][R2.64] ;  /* 0x0000000402027981 */ /* 0x002ea8000c1e1900 */
[----:B------:R-:W2:Y:S01]  /*0110*/  LDG.E R5, desc[UR4][R4.64] ;  /* 0x0000000404057981 */ /* 0x000ea2000c1e1900 */
[----:B----4-:R-:W-:-:S05]  /*0120*/  IMAD.WIDE R6, R9, 0x4, R6 ;  /* 0x0000000409067825 */ /* 0x010fca00078e0206 */
[----:B------:R-:W2:Y:S02]  /*0130*/  LDG.E R0, desc[UR4][R6.64] ;  /* 0x0000000406007981 */ /* 0x000ea4000c1e1900 */
[----:B--2---:R-:W-:-:S05]  /*0140*/  IMAD R9, R2, R5, R0 ;  /* 0x0000000502097224 */ /* 0x004fca00078e0200 */
[----:B------:R-:W-:Y:S01]  /*0150*/  STG.E desc[UR4][R6.64], R9 ;  /* 0x0000000906007986 */ /* 0x000fe2000c101904 */
[----:B------:R-:W-:Y:S05]  /*0160*/  EXIT ;  /* 0x000000000000794d */ /* 0x000fea0003800000 */
.L_x_0:
[----:B------:R-:W-:-:S00]  /*0170*/  BRA `(.L_x_0) ;  /* 0xfffffffc00fc7947 */ /* 0x000fc0000383ffff */
[----:B------:R-:W-:-:S00]  /*0180*/  NOP ;  /* 0x0000000000007918 */ /* 0x000fc00000000000 */
[----:B------:R-:W-:-:S00]  /*0190*/  NOP ;  /* 0x0000000000007918 */ /* 0x000fc00000000000 */
[----:B------:R-:W-:-:S00]  /*01a0*/  NOP ;  /* 0x0000000000007918 */ /* 0x000fc00000000000 */
[----:B------:R-:W-:-:S00]  /*01b0*/  NOP ;  /* 0x0000000000007918 */ /* 0x000fc00000000000 */
[----:B------:R-:W-:-:S00]  /*01c0*/  NOP ;  /* 0x0000000000007918 */ /* 0x000fc00000000000 */
[----:B------:R-:W-:-:S00]  /*01d0*/  NOP ;  /* 0x0000000000007918 */ /* 0x000fc00000000000 */
[----:B------:R-:W-:-:S00]  /*01e0*/  NOP ;  /* 0x0000000000007918 */ /* 0x000fc00000000000 */
[----:B------:R-:W-:-:S00]  /*01f0*/  NOP ;  /* 0x0000000000007918 */ /* 0x000fc00000000000 */
.L_x_1:


//--------------------- .nv.shared.reserved.0     --------------------------
	.section	.nv.shared.reserved.0,"aw",@nobits
	.weak		__nv_reservedSMEM_offset_0_alias
	.size		__nv_reservedSMEM_offset_0_alias, 0, 64
	.other		__nv_reservedSMEM_offset_0_alias,@"STO_CUDA_RESERVED_SHARED STV_DEFAULT"
__nv_reservedSMEM_offset_0_alias:
	.zero		0
	.zero		64


//--------------------- .nv.constant0._Z15adm_mult_matrixPiS_S_ --------------------------
	.section	.nv.constant0._Z15adm_mult_matrixPiS_S_,"a",@progbits
	.sectionflags	@""
	.align	4
.nv.constant0._Z15adm_mult_matrixPiS_S_:
	.zero		920


//--------------------- SYMBOLS --------------------------

	.type		.nv.reservedSmem.offset0,@object
	.size		.nv.reservedSmem.offset0,0x4
